//
// Generated by NVIDIA NVVM Compiler
//
// Compiler Build ID: CL-36424714
// Cuda compilation tools, release 13.0, V13.0.88
// Based on NVVM 20.0.0
//

.version 9.0
.target sm_100
.address_size 64

	// .globl	_Z22matrix_multiply_kernelPdS_S_l

.visible .entry _Z22matrix_multiply_kernelPdS_S_l(
	.param .u64 .ptr .align 1 _Z22matrix_multiply_kernelPdS_S_l_param_0,
	.param .u64 .ptr .align 1 _Z22matrix_multiply_kernelPdS_S_l_param_1,
	.param .u64 .ptr .align 1 _Z22matrix_multiply_kernelPdS_S_l_param_2,
	.param .u64 _Z22matrix_multiply_kernelPdS_S_l_param_3
)
{
	.reg .pred 	%p<10>;
	.reg .b32 	%r<5>;
	.reg .b64 	%rd<62>;
	.reg .b64 	%fd<111>;

	ld.param.u64 	%rd32, [_Z22matrix_multiply_kernelPdS_S_l_param_0];
	ld.param.u64 	%rd33, [_Z22matrix_multiply_kernelPdS_S_l_param_1];
	ld.param.u64 	%rd30, [_Z22matrix_multiply_kernelPdS_S_l_param_2];
	ld.param.u64 	%rd31, [_Z22matrix_multiply_kernelPdS_S_l_param_3];
	cvta.to.global.u64 	%rd1, %rd33;
	cvta.to.global.u64 	%rd2, %rd32;
	mov.u32 	%r1, %tid.x;
	mov.u32 	%r2, %ctaid.x;
	mov.u32 	%r3, %ntid.x;
	mad.lo.s32 	%r4, %r2, %r3, %r1;
	cvt.u64.u32 	%rd3, %r4;
	setp.le.s64 	%p1, %rd31, %rd3;
	@%p1 bra 	$L__BB0_14;
	mul.lo.s64 	%rd4, %rd31, %rd3;
	and.b64  	%rd5, %rd31, 15;
	setp.lt.u64 	%p2, %rd31, 16;
	mov.f64 	%fd110, 0d0000000000000000;
	mov.b64 	%rd57, 0;
	@%p2 bra 	$L__BB0_4;
	and.b64  	%rd57, %rd31, 9223372036854775792;
	shl.b64 	%rd35, %rd4, 3;
	add.s64 	%rd36, %rd35, %rd2;
	add.s64 	%rd54, %rd36, 64;
	add.s64 	%rd53, %rd1, 64;
	mov.f64 	%fd110, 0d0000000000000000;
	mov.u64 	%rd55, %rd57;
$L__BB0_3:
	.pragma "nounroll";
	ld.global.f64 	%fd17, [%rd54+-64];
	ld.global.f64 	%fd18, [%rd53+-64];
	fma.rn.f64 	%fd19, %fd17, %fd18, %fd110;
	ld.global.f64 	%fd20, [%rd54+-56];
	ld.global.f64 	%fd21, [%rd53+-56];
	fma.rn.f64 	%fd22, %fd20, %fd21, %fd19;
	ld.global.f64 	%fd23, [%rd54+-48];
	ld.global.f64 	%fd24, [%rd53+-48];
	fma.rn.f64 	%fd25, %fd23, %fd24, %fd22;
	ld.global.f64 	%fd26, [%rd54+-40];
	ld.global.f64 	%fd27, [%rd53+-40];
	fma.rn.f64 	%fd28, %fd26, %fd27, %fd25;
	ld.global.f64 	%fd29, [%rd54+-32];
	ld.global.f64 	%fd30, [%rd53+-32];
	fma.rn.f64 	%fd31, %fd29, %fd30, %fd28;
	ld.global.f64 	%fd32, [%rd54+-24];
	ld.global.f64 	%fd33, [%rd53+-24];
	fma.rn.f64 	%fd34, %fd32, %fd33, %fd31;
	ld.global.f64 	%fd35, [%rd54+-16];
	ld.global.f64 	%fd36, [%rd53+-16];
	fma.rn.f64 	%fd37, %fd35, %fd36, %fd34;
	ld.global.f64 	%fd38, [%rd54+-8];
	ld.global.f64 	%fd39, [%rd53+-8];
	fma.rn.f64 	%fd40, %fd38, %fd39, %fd37;
	ld.global.f64 	%fd41, [%rd54];
	ld.global.f64 	%fd42, [%rd53];
	fma.rn.f64 	%fd43, %fd41, %fd42, %fd40;
	ld.global.f64 	%fd44, [%rd54+8];
	ld.global.f64 	%fd45, [%rd53+8];
	fma.rn.f64 	%fd46, %fd44, %fd45, %fd43;
	ld.global.f64 	%fd47, [%rd54+16];
	ld.global.f64 	%fd48, [%rd53+16];
	fma.rn.f64 	%fd49, %fd47, %fd48, %fd46;
	ld.global.f64 	%fd50, [%rd54+24];
	ld.global.f64 	%fd51, [%rd53+24];
	fma.rn.f64 	%fd52, %fd50, %fd51, %fd49;
	ld.global.f64 	%fd53, [%rd54+32];
	ld.global.f64 	%fd54, [%rd53+32];
	fma.rn.f64 	%fd55, %fd53, %fd54, %fd52;
	ld.global.f64 	%fd56, [%rd54+40];
	ld.global.f64 	%fd57, [%rd53+40];
	fma.rn.f64 	%fd58, %fd56, %fd57, %fd55;
	ld.global.f64 	%fd59, [%rd54+48];
	ld.global.f64 	%fd60, [%rd53+48];
	fma.rn.f64 	%fd61, %fd59, %fd60, %fd58;
	ld.global.f64 	%fd62, [%rd54+56];
	ld.global.f64 	%fd63, [%rd53+56];
	fma.rn.f64 	%fd110, %fd62, %fd63, %fd61;
	add.s64 	%rd55, %rd55, -16;
	add.s64 	%rd54, %rd54, 128;
	add.s64 	%rd53, %rd53, 128;
	setp.ne.s64 	%p3, %rd55, 0;
	@%p3 bra 	$L__BB0_3;
$L__BB0_4:
	setp.eq.s64 	%p4, %rd5, 0;
	@%p4 bra 	$L__BB0_13;
	and.b64  	%rd16, %rd31, 7;
	setp.lt.u64 	%p5, %rd5, 8;
	@%p5 bra 	$L__BB0_7;
	add.s64 	%rd37, %rd57, %rd4;
	shl.b64 	%rd38, %rd37, 3;
	add.s64 	%rd39, %rd2, %rd38;
	ld.global.f64 	%fd65, [%rd39];
	shl.b64 	%rd40, %rd57, 3;
	add.s64 	%rd41, %rd1, %rd40;
	ld.global.f64 	%fd66, [%rd41];
	fma.rn.f64 	%fd67, %fd65, %fd66, %fd110;
	ld.global.f64 	%fd68, [%rd39+8];
	ld.global.f64 	%fd69, [%rd41+8];
	fma.rn.f64 	%fd70, %fd68, %fd69, %fd67;
	ld.global.f64 	%fd71, [%rd39+16];
	ld.global.f64 	%fd72, [%rd41+16];
	fma.rn.f64 	%fd73, %fd71, %fd72, %fd70;
	ld.global.f64 	%fd74, [%rd39+24];
	ld.global.f64 	%fd75, [%rd41+24];
	fma.rn.f64 	%fd76, %fd74, %fd75, %fd73;
	ld.global.f64 	%fd77, [%rd39+32];
	ld.global.f64 	%fd78, [%rd41+32];
	fma.rn.f64 	%fd79, %fd77, %fd78, %fd76;
	ld.global.f64 	%fd80, [%rd39+40];
	ld.global.f64 	%fd81, [%rd41+40];
	fma.rn.f64 	%fd82, %fd80, %fd81, %fd79;
	ld.global.f64 	%fd83, [%rd39+48];
	ld.global.f64 	%fd84, [%rd41+48];
	fma.rn.f64 	%fd85, %fd83, %fd84, %fd82;
	ld.global.f64 	%fd86, [%rd39+56];
	ld.global.f64 	%fd87, [%rd41+56];
	fma.rn.f64 	%fd110, %fd86, %fd87, %fd85;
	add.s64 	%rd57, %rd57, 8;
$L__BB0_7:
	setp.eq.s64 	%p6, %rd16, 0;
	@%p6 bra 	$L__BB0_13;
	and.b64  	%rd59, %rd31, 3;
	setp.lt.u64 	%p7, %rd16, 4;
	@%p7 bra 	$L__BB0_10;
	add.s64 	%rd42, %rd57, %rd4;
	shl.b64 	%rd43, %rd42, 3;
	add.s64 	%rd44, %rd2, %rd43;
	ld.global.f64 	%fd89, [%rd44];
	shl.b64 	%rd45, %rd57, 3;
	add.s64 	%rd46, %rd1, %rd45;
	ld.global.f64 	%fd90, [%rd46];
	fma.rn.f64 	%fd91, %fd89, %fd90, %fd110;
	ld.global.f64 	%fd92, [%rd44+8];
	ld.global.f64 	%fd93, [%rd46+8];
	fma.rn.f64 	%fd94, %fd92, %fd93, %fd91;
	ld.global.f64 	%fd95, [%rd44+16];
	ld.global.f64 	%fd96, [%rd46+16];
	fma.rn.f64 	%fd97, %fd95, %fd96, %fd94;
	ld.global.f64 	%fd98, [%rd44+24];
	ld.global.f64 	%fd99, [%rd46+24];
	fma.rn.f64 	%fd110, %fd98, %fd99, %fd97;
	add.s64 	%rd57, %rd57, 4;
$L__BB0_10:
	setp.eq.s64 	%p8, %rd59, 0;
	@%p8 bra 	$L__BB0_13;
	shl.b64 	%rd47, %rd57, 3;
	add.s64 	%rd61, %rd1, %rd47;
	add.s64 	%rd48, %rd57, %rd4;
	shl.b64 	%rd49, %rd48, 3;
	add.s64 	%rd60, %rd2, %rd49;
$L__BB0_12:
	.pragma "nounroll";
	ld.global.f64 	%fd100, [%rd60];
	ld.global.f64 	%fd101, [%rd61];
	fma.rn.f64 	%fd110, %fd100, %fd101, %fd110;
	add.s64 	%rd61, %rd61, 8;
	add.s64 	%rd60, %rd60, 8;
	add.s64 	%rd59, %rd59, -1;
	setp.ne.s64 	%p9, %rd59, 0;
	@%p9 bra 	$L__BB0_12;
$L__BB0_13:
	cvta.to.global.u64 	%rd50, %rd30;
	shl.b64 	%rd51, %rd3, 3;
	add.s64 	%rd52, %rd50, %rd51;
	st.global.f64 	[%rd52], %fd110;
$L__BB0_14:
	ret;

}


// ===== COMPILED SASS (sm_100) =====

	.target	sm_100

	.elftype	@"ET_EXEC"


//--------------------- .note.nv.tkinfo           --------------------------
	.section	.note.nv.tkinfo,"",@"SHT_NOTE"
	.sectionflags	@"SHF_NOTE_NV_TKINFO"
	.tkinfo
        /*0018*/ 	.word	0x00000002
        /*0030*/ 	.string	""
        /*0030*/ 	.string	"ptxas"
        /*0030*/ 	.string	"Cuda compilation tools, release 13.0, V13.0.88"
        /*0030*/ 	.string	"Build cuda_13.0.r13.0/compiler.36424714_0"
        /*0030*/ 	.string	"-arch sm_100 -m 64 "



//--------------------- .note.nv.cuinfo           --------------------------
	.section	.note.nv.cuinfo,"",@"SHT_NOTE"
	.sectionflags	@"SHF_NOTE_NV_CUINFO"
        /*0018*/ 	.short	0x0002
        /*001a*/ 	.short	0x0064
        /*001c*/ 	.short	0x0082
	.zero		2


//--------------------- .nv.info                  --------------------------
	.section	.nv.info,"",@"SHT_CUDA_INFO"
	.align	4


	//----- nvinfo : EIATTR_REGCOUNT
	.align		4
        /*0000*/ 	.byte	0x04, 0x2f
        /*0002*/ 	.short	(.L_1 - .L_0)
	.align		4
.L_0:
        /*0004*/ 	.word	index@(_Z22matrix_multiply_kernelPdS_S_l)
        /*0008*/ 	.word	0x00000020


	//----- nvinfo : EIATTR_FRAME_SIZE
	.align		4
.L_1:
        /*000c*/ 	.byte	0x04, 0x11
        /*000e*/ 	.short	(.L_3 - .L_2)
	.align		4
.L_2:
        /*0010*/ 	.word	index@(_Z22matrix_multiply_kernelPdS_S_l)
        /*0014*/ 	.word	0x00000000


	//----- nvinfo : EIATTR_MIN_STACK_SIZE
	.align		4
.L_3:
        /*0018*/ 	.byte	0x04, 0x12
        /*001a*/ 	.short	(.L_5 - .L_4)
	.align		4
.L_4:
        /*001c*/ 	.word	index@(_Z22matrix_multiply_kernelPdS_S_l)
        /*0020*/ 	.word	0x00000000
.L_5:


//--------------------- .nv.compat                --------------------------
	.section	.nv.compat,"",@"SHT_CUDA_COMPAT_INFO"
	.align	4
        /*0000*/ 	.byte	0x02, 0x09, 0x00, 0x00, 0x02, 0x02, 0x01, 0x00, 0x02, 0x05, 0x05, 0x00, 0x03, 0x07, 0x01, 0x01
        /*0010*/ 	.byte	0x02, 0x03, 0x00, 0x00, 0x02, 0x06, 0x01, 0x00, 0x04, 0x0b, 0x08, 0x00, 0x01, 0x00, 0x00, 0x00
        /*0020*/ 	.byte	0x00, 0x00, 0x00, 0x00


//--------------------- .nv.info._Z22matrix_multiply_kernelPdS_S_l --------------------------
	.section	.nv.info._Z22matrix_multiply_kernelPdS_S_l,"",@"SHT_CUDA_INFO"
	.sectionflags	@""
	.align	4


	//----- nvinfo : EIATTR_CUDA_API_VERSION
	.align		4
        /*0000*/ 	.byte	0x04, 0x37
        /*0002*/ 	.short	(.L_7 - .L_6)
.L_6:
        /*0004*/ 	.word	0x00000082


	//----- nvinfo : EIATTR_KPARAM_INFO
	.align		4
.L_7:
        /*0008*/ 	.byte	0x04, 0x17
        /*000a*/ 	.short	(.L_9 - .L_8)
.L_8:
        /*000c*/ 	.word	0x00000000
        /*0010*/ 	.short	0x0003
        /*0012*/ 	.short	0x0018
        /*0014*/ 	.byte	0x00, 0xf0, 0x21, 0x00


	//----- nvinfo : EIATTR_KPARAM_INFO
	.align		4
.L_9:
        /*0018*/ 	.byte	0x04, 0x17
        /*001a*/ 	.short	(.L_11 - .L_10)
.L_10:
        /*001c*/ 	.word	0x00000000
        /*0020*/ 	.short	0x0002
        /*0022*/ 	.short	0x0010
        /*0024*/ 	.byte	0x00, 0xf5, 0x21, 0x00


	//----- nvinfo : EIATTR_KPARAM_INFO
	.align		4
.L_11:
        /*0028*/ 	.byte	0x04, 0x17
        /*002a*/ 	.short	(.L_13 - .L_12)
.L_12:
        /*002c*/ 	.word	0x00000000
        /*0030*/ 	.short	0x0001
        /*0032*/ 	.short	0x0008
        /*0034*/ 	.byte	0x00, 0xf5, 0x21, 0x00


	//----- nvinfo : EIATTR_KPARAM_INFO
	.align		4
.L_13:
        /*0038*/ 	.byte	0x04, 0x17
        /*003a*/ 	.short	(.L_15 - .L_14)
.L_14:
        /*003c*/ 	.word	0x00000000
        /*0040*/ 	.short	0x0000
        /*0042*/ 	.short	0x0000
        /*0044*/ 	.byte	0x00, 0xf5, 0x21, 0x00


	//----- nvinfo : EIATTR_SPARSE_MMA_MASK
	.align		4
.L_15:
        /*0048*/ 	.byte	0x03, 0x50
        /*004a*/ 	.short	0x0000


	//----- nvinfo : EIATTR_MAXREG_COUNT
	.align		4
        /*004c*/ 	.byte	0x03, 0x1b
        /*004e*/ 	.short	0x00ff


	//----- nvinfo : EIATTR_MERCURY_ISA_VERSION
	.align		4
        /*0050*/ 	.byte	0x03, 0x5f
        /*0052*/ 	.short	0x0101


	//----- nvinfo : EIATTR_VRC_CTA_INIT_COUNT
	.align		4
        /*0054*/ 	.byte	0x02, 0x4a
	.zero		1
	.zero		1


	//----- nvinfo : EIATTR_EXIT_INSTR_OFFSETS
	.align		4
        /*0058*/ 	.byte	0x04, 0x1c
        /*005a*/ 	.short	(.L_17 - .L_16)


	//   ....[0]....
.L_16:
        /*005c*/ 	.word	0x00000080


	//   ....[1]....
        /*0060*/ 	.word	0x00000c10


	//----- nvinfo : EIATTR_CBANK_PARAM_SIZE
	.align		4
.L_17:
        /*0064*/ 	.byte	0x03, 0x19
        /*0066*/ 	.short	0x0020


	//----- nvinfo : EIATTR_PARAM_CBANK
	.align		4
        /*0068*/ 	.byte	0x04, 0x0a
        /*006a*/ 	.short	(.L_19 - .L_18)
	.align		4
.L_18:
        /*006c*/ 	.word	index@(.nv.constant0._Z22matrix_multiply_kernelPdS_S_l)
        /*0070*/ 	.short	0x0380
        /*0072*/ 	.short	0x0020


	//----- nvinfo : EIATTR_SW_WAR
	.align		4
.L_19:
        /*0074*/ 	.byte	0x04, 0x36
        /*0076*/ 	.short	(.L_21 - .L_20)
.L_20:
        /*0078*/ 	.word	0x00000008
.L_21:


//--------------------- .nv.callgraph             --------------------------
	.section	.nv.callgraph,"",@"SHT_CUDA_CALLGRAPH"
	.align	4
	.sectionentsize	8
	.align		4
        /*0000*/ 	.word	0x00000000
	.align		4
        /*0004*/ 	.word	0xffffffff
	.align		4
        /*0008*/ 	.word	0x00000000
	.align		4
        /*000c*/ 	.word	0xfffffffe
	.align		4
        /*0010*/ 	.word	0x00000000
	.align		4
        /*0014*/ 	.word	0xfffffffd
	.align		4
        /*0018*/ 	.word	0x00000000
	.align		4
        /*001c*/ 	.word	0xfffffffc


//--------------------- .text._Z22matrix_multiply_kernelPdS_S_l --------------------------
	.section	.text._Z22matrix_multiply_kernelPdS_S_l,"ax",@progbits
	.align	128
        .global         _Z22matrix_multiply_kernelPdS_S_l
        .type           _Z22matrix_multiply_kernelPdS_S_l,@function
        .size           _Z22matrix_multiply_kernelPdS_S_l,(.L_x_7 - _Z22matrix_multiply_kernelPdS_S_l)
        .other          _Z22matrix_multiply_kernelPdS_S_l,@"STO_CUDA_ENTRY STV_DEFAULT"
_Z22matrix_multiply_kernelPdS_S_l:
.text._Z22matrix_multiply_kernelPdS_S_l:
[----:B------:R-:W-:Y:S01]  /*0000*/  LDC R1, c[0x0][0x37c] ;  /* 0x0000df00ff017b82 */ /* 0x000fe20000000800 */
[----:B------:R-:W0:Y:S07]  /*0010*/  S2R R21, SR_TID.X ;  /* 0x0000000000157919 */ /* 0x000e2e0000002100 */
[----:B------:R-:W0:Y:S01]  /*0020*/  S2UR UR4, SR_CTAID.X ;  /* 0x00000000000479c3 */ /* 0x000e220000002500 */
[----:B------:R-:W1:Y:S07]  /*0030*/  LDCU.64 UR12, c[0x0][0x398] ;  /* 0x00007300ff0c77ac */ /* 0x000e6e0008000a00 */
[----:B------:R-:W0:Y:S02]  /*0040*/  LDC R0, c[0x0][0x360] ;  /* 0x0000d800ff007b82 */ /* 0x000e240000000800 */
[----:B0-----:R-:W-:-:S05]  /*0050*/  IMAD R21, R0, UR4, R21 ;  /* 0x0000000400157c24 */ /* 0x001fca000f8e0215 */
[----:B-1----:R-:W-:-:S04]  /*0060*/  ISETP.GE.U32.AND P0, PT, R21, UR12, PT ;  /* 0x0000000c15007c0c */ /* 0x002fc8000bf06070 */
[----:B------:R-:W-:-:S13]  /*0070*/  ISETP.GE.AND.EX P0, PT, RZ, UR13, PT, P0 ;  /* 0x0000000dff007c0c */ /* 0x000fda000bf06300 */
[----:B------:R-:W-:Y:S05]  /*0080*/  @P0 EXIT ;  /* 0x000000000000094d */ /* 0x000fea0003800000 */
[----:B------:R-:W-:Y:S02]  /*0090*/  UISETP.GE.U32.AND UP0, UPT, UR12, 0x10, UPT ;  /* 0x000000100c00788c */ /* 0x000fe4000bf06070 */
[C---:B------:R-:W-:Y:S01]  /*00a0*/  IMAD.WIDE.U32 R2, R21.reuse, UR12, RZ ;  /* 0x0000000c15027c25 */ /* 0x040fe2000f8e00ff */
[----:B------:R-:W-:Y:S01]  /*00b0*/  CS2R R12, SRZ ;  /* 0x00000000000c7805 */ /* 0x000fe2000001ff00 */
[----:B------:R-:W-:Y:S02]  /*00c0*/  ULOP3.LUT UR9, UR12, 0xf, URZ, 0xc0, !UPT ;  /* 0x0000000f0c097892 */ /* 0x000fe4000f8ec0ff */
[----:B------:R-:W-:Y:S02]  /*00d0*/  UISETP.GE.U32.AND.EX UP0, UPT, UR13, URZ, UPT, UP0 ;  /* 0x000000ff0d00728c */ /* 0x000fe4000bf06100 */
[----:B------:R-:W-:Y:S01]  /*00e0*/  IMAD R23, R21, UR13, R3 ;  /* 0x0000000d15177c24 */ /* 0x000fe2000f8e0203 */
[----:B------:R-:W-:Y:S01]  /*00f0*/  UMOV UR5, URZ ;  /* 0x000000ff00057c82 */ /* 0x000fe20008000000 */
[----:B------:R-:W-:Y:S01]  /*0100*/  UMOV UR6, URZ ;  /* 0x000000ff00067c82 */ /* 0x000fe20008000000 */
[----:B------:R-:W0:Y:S04]  /*0110*/  LDCU.64 UR10, c[0x0][0x358] ;  /* 0x00006b00ff0a77ac */ /* 0x000e280008000a00 */
[----:B------:R-:W-:Y:S05]  /*0120*/  BRA.U !UP0, `(.L_x_0) ;  /* 0x00000005081c7547 */ /* 0x000fea000b800000 */
[----:B------:R-:W1:Y:S01]  /*0130*/  LDCU.128 UR16, c[0x0][0x380] ;  /* 0x00007000ff1077ac */ /* 0x000e620008000c00 */
[----:B------:R-:W-:Y:S01]  /*0140*/  CS2R R12, SRZ ;  /* 0x00000000000c7805 */ /* 0x000fe2000001ff00 */
[----:B------:R-:W-:Y:S02]  /*0150*/  ULOP3.LUT UR5, UR12, 0xfffffff0, URZ, 0xc0, !UPT ;  /* 0xfffffff00c057892 */ /* 0x000fe4000f8ec0ff */
[----:B------:R-:W-:Y:S01]  /*0160*/  ULOP3.LUT UR6, UR13, 0x7fffffff, URZ, 0xc0, !UPT ;  /* 0x7fffffff0d067892 */ /* 0x000fe2000f8ec0ff */
[----:B-1----:R-:W-:Y:S01]  /*0170*/  LEA R4, P0, R2, UR16, 0x3 ;  /* 0x0000001002047c11 */ /* 0x002fe2000f8018ff */
[----:B------:R-:W-:-:S03]  /*0180*/  UIADD3 UR4, UP0, UPT, UR18, 0x40, URZ ;  /* 0x0000004012047890 */ /* 0x000fc6000ff1e0ff */
[----:B------:R-:W-:Y:S01]  /*0190*/  LEA.HI.X R5, R2, UR17, R23, 0x3, P0 ;  /* 0x0000001102057c11 */ /* 0x000fe200080f1c17 */
[----:B------:R-:W-:Y:S01]  /*01a0*/  UIADD3.X UR7, UPT, UPT, URZ, UR19, URZ, UP0, !UPT ;  /* 0x00000013ff077290 */ /* 0x000fe200087fe4ff */
[----:B------:R-:W-:Y:S01]  /*01b0*/  IADD3 R4, P0, PT, R4, 0x40, RZ ;  /* 0x0000004004047810 */ /* 0x000fe20007f1e0ff */
[----:B------:R-:W-:Y:S01]  /*01c0*/  IMAD.U32 R10, RZ, RZ, UR4 ;  /* 0x00000004ff0a7e24 */ /* 0x000fe2000f8e00ff */
[----:B------:R-:W-:-:S03]  /*01d0*/  UMOV UR4, UR5 ;  /* 0x0000000500047c82 */ /* 0x000fc60008000000 */
[----:B------:R-:W-:Y:S02]  /*01e0*/  IMAD.X R5, RZ, RZ, R5, P0 ;  /* 0x000000ffff057224 */ /* 0x000fe400000e0605 */
[----:B------:R-:W-:Y:S01]  /*01f0*/  IMAD.U32 R11, RZ, RZ, UR7 ;  /* 0x00000007ff0b7e24 */ /* 0x000fe2000f8e00ff */
[----:B------:R-:W-:-:S06]  /*0200*/  UMOV UR7, UR6 ;  /* 0x0000000600077c82 */ /* 0x000fcc0008000000 */
.L_x_1:
[----:B0-----:R-:W2:Y:S04]  /*0210*/  LDG.E.64 R14, desc[UR10][R4.64+-0x40] ;  /* 0xffffc00a040e7981 */ /* 0x001ea8000c1e1b00 */
[----:B------:R-:W2:Y:S04]  /*0220*/  LDG.E.64 R28, desc[UR10][R10.64+-0x40] ;  /* 0xffffc00a0a1c7981 */ /* 0x000ea8000c1e1b00 */
[----:B------:R-:W3:Y:S04]  /*0230*/  LDG.E.64 R6, desc[UR10][R4.64+-0x38] ;  /* 0xffffc80a04067981 */ /* 0x000ee8000c1e1b00 */
[----:B------:R-:W3:Y:S04]  /*0240*/  LDG.E.64 R8, desc[UR10][R10.64+-0x38] ;  /* 0xffffc80a0a087981 */ /* 0x000ee8000c1e1b00 */
[----:B------:R-:W4:Y:S04]  /*0250*/  LDG.E.64 R24, desc[UR10][R4.64+-0x30] ;  /* 0xffffd00a04187981 */ /* 0x000f28000c1e1b00 */
[----:B------:R-:W4:Y:S04]  /*0260*/  LDG.E.64 R26, desc[UR10][R10.64+-0x30] ;  /* 0xffffd00a0a1a7981 */ /* 0x000f28000c1e1b00 */
[----:B------:R-:W5:Y:S04]  /*0270*/  LDG.E.64 R16, desc[UR10][R4.64+-0x28] ;  /* 0xffffd80a04107981 */ /* 0x000f68000c1e1b00 */
[----:B------:R-:W5:Y:S01]  /*0280*/  LDG.E.64 R18, desc[UR10][R10.64+-0x28] ;  /* 0xffffd80a0a127981 */ /* 0x000f62000c1e1b00 */
[----:B--2---:R-:W-:-:S03]  /*0290*/  DFMA R28, R14, R28, R12 ;  /* 0x0000001c0e1c722b */ /* 0x004fc6000000000c */
[----:B------:R-:W2:Y:S04]  /*02a0*/  LDG.E.64 R12, desc[UR10][R4.64+-0x20] ;  /* 0xffffe00a040c7981 */ /* 0x000ea8000c1e1b00 */
[----:B------:R-:W2:Y:S01]  /*02b0*/  LDG.E.64 R14, desc[UR10][R10.64+-0x20] ;  /* 0xffffe00a0a0e7981 */ /* 0x000ea2000c1e1b00 */
[----:B---3--:R-:W-:-:S03]  /*02c0*/  DFMA R28, R6, R8, R28 ;  /* 0x00000008061c722b */ /* 0x008fc6000000001c */
[----:B------:R-:W3:Y:S04]  /*02d0*/  LDG.E.64 R6, desc[UR10][R4.64+-0x18] ;  /* 0xffffe80a04067981 */ /* 0x000ee8000c1e1b00 */
[----:B------:R-:W3:Y:S01]  /*02e0*/  LDG.E.64 R8, desc[UR10][R10.64+-0x18] ;  /* 0xffffe80a0a087981 */ /* 0x000ee2000c1e1b00 */
[----:B----4-:R-:W-:-:S03]  /*02f0*/  DFMA R28, R24, R26, R28 ;  /* 0x0000001a181c722b */ /* 0x010fc6000000001c */
[----:B------:R-:W4:Y:S04]  /*0300*/  LDG.E.64 R24, desc[UR10][R4.64+-0x10] ;  /* 0xfffff00a04187981 */ /* 0x000f28000c1e1b00 */
[----:B------:R-:W4:Y:S01]  /*0310*/  LDG.E.64 R26, desc[UR10][R10.64+-0x10] ;  /* 0xfffff00a0a1a7981 */ /* 0x000f22000c1e1b00 */
[----:B-----5:R-:W-:-:S03]  /*0320*/  DFMA R28, R16, R18, R28 ;  /* 0x00000012101c722b */ /* 0x020fc6000000001c */
        /* <DEDUP_REMOVED lines=24> */
[----:B------:R0:W5:Y:S04]  /*04b0*/  LDG.E.64 R18, desc[UR10][R4.64+0x38] ;  /* 0x0000380a04127981 */ /* 0x000168000c1e1b00 */
[----:B------:R1:W5:Y:S01]  /*04c0*/  LDG.E.64 R16, desc[UR10][R10.64+0x38] ;  /* 0x0000380a0a107981 */ /* 0x000362000c1e1b00 */
[----:B------:R-:W-:-:S04]  /*04d0*/  UIADD3 UR4, UP0, UPT, UR4, -0x10, URZ ;  /* 0xfffffff004047890 */ /* 0x000fc8000ff1e0ff */
[----:B------:R-:W-:Y:S01]  /*04e0*/  UIADD3.X UR7, UPT, UPT, UR7, -0x1, URZ, UP0, !UPT ;  /* 0xffffffff07077890 */ /* 0x000fe200087fe4ff */
[----:B0-----:R-:W-:Y:S01]  /*04f0*/  IADD3 R4, P0, PT, R4, 0x80, RZ ;  /* 0x0000008004047810 */ /* 0x001fe20007f1e0ff */
[----:B------:R-:W-:Y:S01]  /*0500*/  UISETP.NE.U32.AND UP0, UPT, UR4, URZ, UPT ;  /* 0x000000ff0400728c */ /* 0x000fe2000bf05070 */
[----:B-1----:R-:W-:-:S03]  /*0510*/  IADD3 R10, P1, PT, R10, 0x80, RZ ;  /* 0x000000800a0a7810 */ /* 0x002fc60007f3e0ff */
[----:B------:R-:W-:Y:S01]  /*0520*/  UISETP.NE.AND.EX UP0, UPT, UR7, URZ, UPT, UP0 ;  /* 0x000000ff0700728c */ /* 0x000fe2000bf05300 */
[----:B------:R-:W-:Y:S02]  /*0530*/  IMAD.X R5, RZ, RZ, R5, P0 ;  /* 0x000000ffff057224 */ /* 0x000fe400000e0605 */
[----:B------:R-:W-:Y:S01]  /*0540*/  IMAD.X R11, RZ, RZ, R11, P1 ;  /* 0x000000ffff0b7224 */ /* 0x000fe200008e060b */
[----:B--2---:R-:W-:-:S08]  /*0550*/  DFMA R12, R12, R14, R28 ;  /* 0x0000000e0c0c722b */ /* 0x004fd0000000001c */
[----:B---3--:R-:W-:-:S08]  /*0560*/  DFMA R6, R6, R8, R12 ;  /* 0x000000080606722b */ /* 0x008fd0000000000c */
[----:B----4-:R-:W-:-:S08]  /*0570*/  DFMA R6, R24, R26, R6 ;  /* 0x0000001a1806722b */ /* 0x010fd00000000006 */
[----:B-----5:R-:W-:Y:S01]  /*0580*/  DFMA R12, R18, R16, R6 ;  /* 0x00000010120c722b */ /* 0x020fe20000000006 */
[----:B------:R-:W-:Y:S10]  /*0590*/  BRA.U UP0, `(.L_x_1) ;  /* 0xfffffffd001c7547 */ /* 0x000ff4000b83ffff */
.L_x_0:
[----:B------:R-:W-:-:S04]  /*05a0*/  UISETP.NE.U32.AND UP0, UPT, UR9, URZ, UPT ;  /* 0x000000ff0900728c */ /* 0x000fc8000bf05070 */
[----:B------:R-:W-:-:S09]  /*05b0*/  UISETP.NE.AND.EX UP0, UPT, URZ, URZ, UPT, UP0 ;  /* 0x000000ffff00728c */ /* 0x000fd2000bf05300 */
[----:B------:R-:W-:Y:S05]  /*05c0*/  BRA.U !UP0, `(.L_x_2) ;  /* 0x0000000508807547 */ /* 0x000fea000b800000 */
[----:B------:R-:W-:Y:S02]  /*05d0*/  UISETP.GE.U32.AND UP1, UPT, UR9, 0x8, UPT ;  /* 0x000000080900788c */ /* 0x000fe4000bf26070 */
[----:B------:R-:W-:Y:S02]  /*05e0*/  ULOP3.LUT UR8, UR12, 0x7, URZ, 0xc0, !UPT ;  /* 0x000000070c087892 */ /* 0x000fe4000f8ec0ff */
[----:B------:R-:W-:Y:S02]  /*05f0*/  UISETP.GE.U32.AND.EX UP1, UPT, URZ, URZ, UPT, UP1 ;  /* 0x000000ffff00728c */ /* 0x000fe4000bf26110 */
[----:B------:R-:W-:-:S04]  /*0600*/  UISETP.NE.U32.AND UP0, UPT, UR8, URZ, UPT ;  /* 0x000000ff0800728c */ /* 0x000fc8000bf05070 */
[----:B------:R-:W-:-:S03]  /*0610*/  UISETP.NE.AND.EX UP0, UPT, URZ, URZ, UPT, UP0 ;  /* 0x000000ffff00728c */ /* 0x000fc6000bf05300 */
[----:B------:R-:W-:Y:S08]  /*0620*/  BRA.U !UP1, `(.L_x_3) ;  /* 0x00000001098c7547 */ /* 0x000ff0000b800000 */
[----:B------:R-:W1:Y:S01]  /*0630*/  LDCU.128 UR16, c[0x0][0x380] ;  /* 0x00007000ff1077ac */ /* 0x000e620008000c00 */
[----:B------:R-:W-:-:S04]  /*0640*/  IADD3 R0, P0, PT, R2, UR5, RZ ;  /* 0x0000000502007c10 */ /* 0x000fc8000ff1e0ff */
[----:B------:R-:W-:Y:S01]  /*0650*/  IADD3.X R5, PT, PT, R23, UR6, RZ, P0, !PT ;  /* 0x0000000617057c10 */ /* 0x000fe200087fe4ff */
[----:B-1----:R-:W-:Y:S01]  /*0660*/  ULEA UR4, UP1, UR5, UR18, 0x3 ;  /* 0x0000001205047291 */ /* 0x002fe2000f8218ff */
[----:B------:R-:W-:-:S03]  /*0670*/  LEA R10, P1, R0, UR16, 0x3 ;  /* 0x00000010000a7c11 */ /* 0x000fc6000f8218ff */
[----:B------:R-:W-:Y:S01]  /*0680*/  ULEA.HI.X UR7, UR5, UR19, UR6, 0x3, UP1 ;  /* 0x0000001305077291 */ /* 0x000fe200088f1c06 */
[----:B------:R-:W-:Y:S01]  /*0690*/  LEA.HI.X R11, R0, UR17, R5, 0x3, P1 ;  /* 0x00000011000b7c11 */ /* 0x000fe200088f1c05 */
[----:B------:R-:W-:-:S04]  /*06a0*/  IMAD.U32 R4, RZ, RZ, UR4 ;  /* 0x00000004ff047e24 */ /* 0x000fc8000f8e00ff */
[----:B------:R-:W-:Y:S01]  /*06b0*/  IMAD.U32 R5, RZ, RZ, UR7 ;  /* 0x00000007ff057e24 */ /* 0x000fe2000f8e00ff */
        /* <DEDUP_REMOVED lines=16> */
[----:B------:R-:W4:Y:S04]  /*07c0*/  LDG.E.64 R28, desc[UR10][R4.64+0x30] ;  /* 0x0000300a041c7981 */ /* 0x000f28000c1e1b00 */
[----:B------:R-:W4:Y:S04]  /*07d0*/  LDG.E.64 R10, desc[UR10][R10.64+0x38] ;  /* 0x0000380a0a0a7981 */ /* 0x000f28000c1e1b00 */
[----:B------:R-:W4:Y:S01]  /*07e0*/  LDG.E.64 R4, desc[UR10][R4.64+0x38] ;  /* 0x0000380a04047981 */ /* 0x000f22000c1e1b00 */
[----:B-----5:R-:W-:Y:S01]  /*07f0*/  DFMA R6, R6, R8, R24 ;  /* 0x000000080606722b */ /* 0x020fe20000000018 */
[----:B------:R-:W-:-:S04]  /*0800*/  UIADD3 UR5, UP1, UPT, UR5, 0x8, URZ ;  /* 0x0000000805057890 */ /* 0x000fc8000ff3e0ff */
[----:B------:R-:W-:-:S03]  /*0810*/  UIADD3.X UR6, UPT, UPT, URZ, UR6, URZ, UP1, !UPT ;  /* 0x00000006ff067290 */ /* 0x000fc60008ffe4ff */
[----:B--2---:R-:W-:-:S08]  /*0820*/  DFMA R6, R12, R14, R6 ;  /* 0x0000000e0c06722b */ /* 0x004fd00000000006 */
[----:B---3--:R-:W-:-:S08]  /*0830*/  DFMA R6, R16, R18, R6 ;  /* 0x000000121006722b */ /* 0x008fd00000000006 */
[----:B----4-:R-:W-:-:S08]  /*0840*/  DFMA R6, R26, R28, R6 ;  /* 0x0000001c1a06722b */ /* 0x010fd00000000006 */
[----:B------:R-:W-:-:S11]  /*0850*/  DFMA R12, R10, R4, R6 ;  /* 0x000000040a0c722b */ /* 0x000fd60000000006 */
.L_x_3:
[----:B------:R-:W-:Y:S05]  /*0860*/  BRA.U !UP0, `(.L_x_2) ;  /* 0x0000000108d87547 */ /* 0x000fea000b800000 */
[----:B------:R-:W-:Y:S02]  /*0870*/  UISETP.GE.U32.AND UP1, UPT, UR8, 0x4, UPT ;  /* 0x000000040800788c */ /* 0x000fe4000bf26070 */
[----:B------:R-:W-:Y:S02]  /*0880*/  ULOP3.LUT UR9, UR12, 0x3, URZ, 0xc0, !UPT ;  /* 0x000000030c097892 */ /* 0x000fe4000f8ec0ff */
[----:B------:R-:W-:Y:S02]  /*0890*/  UISETP.GE.U32.AND.EX UP1, UPT, URZ, URZ, UPT, UP1 ;  /* 0x000000ffff00728c */ /* 0x000fe4000bf26110 */
[----:B------:R-:W-:Y:S01]  /*08a0*/  UISETP.NE.U32.AND UP0, UPT, UR9, URZ, UPT ;  /* 0x000000ff0900728c */ /* 0x000fe2000bf05070 */
[----:B------:R-:W-:-:S03]  /*08b0*/  UMOV UR4, URZ ;  /* 0x000000ff00047c82 */ /* 0x000fc60008000000 */
[----:B------:R-:W-:-:S03]  /*08c0*/  UISETP.NE.AND.EX UP0, UPT, UR4, URZ, UPT, UP0 ;  /* 0x000000ff0400728c */ /* 0x000fc6000bf05300 */
        /* <DEDUP_REMOVED lines=18> */
[----:B------:R-:W-:-:S04]  /*09f0*/  UIADD3 UR5, UP1, UPT, UR5, 0x4, URZ ;  /* 0x0000000405057890 */ /* 0x000fc8000ff3e0ff */
[----:B------:R-:W-:Y:S01]  /*0a00*/  UIADD3.X UR6, UPT, UPT, URZ, UR6, URZ, UP1, !UPT ;  /* 0x00000006ff067290 */ /* 0x000fe20008ffe4ff */
[----:B--2---:R-:W-:-:S08]  /*0a10*/  DFMA R24, R24, R28, R12 ;  /* 0x0000001c1818722b */ /* 0x004fd0000000000c */
[----:B---3--:R-:W-:-:S08]  /*0a20*/  DFMA R8, R8, R10, R24 ;  /* 0x0000000a0808722b */ /* 0x008fd00000000018 */
[----:B----4-:R-:W-:-:S08]  /*0a30*/  DFMA R4, R4, R6, R8 ;  /* 0x000000060404722b */ /* 0x010fd00000000008 */
[----:B-----5:R-:W-:-:S11]  /*0a40*/  DFMA R12, R14, R16, R4 ;  /* 0x000000100e0c722b */ /* 0x020fd60000000004 */
.L_x_4:
[----:B------:R-:W-:Y:S05]  /*0a50*/  BRA.U !UP0, `(.L_x_2) ;  /* 0x00000001085c7547 */ /* 0x000fea000b800000 */
[----:B------:R-:W1:Y:S01]  /*0a60*/  LDCU.128 UR16, c[0x0][0x380] ;  /* 0x00007000ff1077ac */ /* 0x000e620008000c00 */
[----:B------:R-:W-:-:S04]  /*0a70*/  IADD3 R2, P0, PT, R2, UR5, RZ ;  /* 0x0000000502027c10 */ /* 0x000fc8000ff1e0ff */
[----:B------:R-:W-:Y:S02]  /*0a80*/  IADD3.X R7, PT, PT, R23, UR6, RZ, P0, !PT ;  /* 0x0000000617077c10 */ /* 0x000fe400087fe4ff */
[----:B-1----:R-:W-:Y:S01]  /*0a90*/  LEA R0, P1, R2, UR16, 0x3 ;  /* 0x0000001002007c11 */ /* 0x002fe2000f8218ff */
[----:B------:R-:W-:-:S03]  /*0aa0*/  ULEA UR7, UP0, UR5, UR18, 0x3 ;  /* 0x0000001205077291 */ /* 0x000fc6000f8018ff */
[----:B------:R-:W-:Y:S01]  /*0ab0*/  LEA.HI.X R7, R2, UR17, R7, 0x3, P1 ;  /* 0x0000001102077c11 */ /* 0x000fe200088f1c07 */
[----:B------:R-:W-:-:S12]  /*0ac0*/  ULEA.HI.X UR5, UR5, UR19, UR6, 0x3, UP0 ;  /* 0x0000001305057291 */ /* 0x000fd800080f1c06 */
.L_x_5:
[----:B------:R-:W-:Y:S02]  /*0ad0*/  IMAD.U32 R4, RZ, RZ, UR7 ;  /* 0x00000007ff047e24 */ /* 0x000fe4000f8e00ff */
[----:B------:R-:W-:Y:S02]  /*0ae0*/  IMAD.U32 R5, RZ, RZ, UR5 ;  /* 0x00000005ff057e24 */ /* 0x000fe4000f8e00ff */
[----:B------:R-:W-:Y:S02]  /*0af0*/  IMAD.MOV.U32 R2, RZ, RZ, R0 ;  /* 0x000000ffff027224 */ /* 0x000fe400078e0000 */
[----:B------:R-:W-:Y:S02]  /*0b00*/  IMAD.MOV.U32 R3, RZ, RZ, R7 ;  /* 0x000000ffff037224 */ /* 0x000fe400078e0007 */
[----:B0-----:R-:W2:Y:S04]  /*0b10*/  LDG.E.64 R4, desc[UR10][R4.64] ;  /* 0x0000000a04047981 */ /* 0x001ea8000c1e1b00 */
[----:B------:R-:W2:Y:S01]  /*0b20*/  LDG.E.64 R2, desc[UR10][R2.64] ;  /* 0x0000000a02027981 */ /* 0x000ea2000c1e1b00 */
[----:B------:R-:W-:-:S04]  /*0b30*/  UIADD3 UR9, UP0, UPT, UR9, -0x1, URZ ;  /* 0xffffffff09097890 */ /* 0x000fc8000ff1e0ff */
[----:B------:R-:W-:Y:S02]  /*0b40*/  UIADD3.X UR4, UPT, UPT, UR4, -0x1, URZ, UP0, !UPT ;  /* 0xffffffff04047890 */ /* 0x000fe400087fe4ff */
[----:B------:R-:W-:-:S04]  /*0b50*/  UISETP.NE.U32.AND UP0, UPT, UR9, URZ, UPT ;  /* 0x000000ff0900728c */ /* 0x000fc8000bf05070 */
[----:B------:R-:W-:Y:S01]  /*0b60*/  UISETP.NE.AND.EX UP0, UPT, UR4, URZ, UPT, UP0 ;  /* 0x000000ff0400728c */ /* 0x000fe2000bf05300 */
[----:B------:R-:W-:Y:S01]  /*0b70*/  IADD3 R0, P0, PT, R0, 0x8, RZ ;  /* 0x0000000800007810 */ /* 0x000fe20007f1e0ff */
[----:B------:R-:W-:-:S04]  /*0b80*/  UIADD3 UR7, UP1, UPT, UR7, 0x8, URZ ;  /* 0x0000000807077890 */ /* 0x000fc8000ff3e0ff */
[----:B------:R-:W-:Y:S01]  /*0b90*/  IMAD.X R7, RZ, RZ, R7, P0 ;  /* 0x000000ffff077224 */ /* 0x000fe200000e0607 */
[----:B------:R-:W-:Y:S01]  /*0ba0*/  UIADD3.X UR5, UPT, UPT, URZ, UR5, URZ, UP1, !UPT ;  /* 0x00000005ff057290 */ /* 0x000fe20008ffe4ff */
[----:B--2---:R-:W-:Y:S01]  /*0bb0*/  DFMA R12, R2, R4, R12 ;  /* 0x00000004020c722b */ /* 0x004fe2000000000c */
[----:B------:R-:W-:Y:S10]  /*0bc0*/  BRA.U UP0, `(.L_x_5) ;  /* 0xfffffffd00c07547 */ /* 0x000ff4000b83ffff */
.L_x_2:
[----:B------:R-:W1:Y:S02]  /*0bd0*/  LDCU.64 UR4, c[0x0][0x390] ;  /* 0x00007200ff0477ac */ /* 0x000e640008000a00 */
[----:B-1----:R-:W-:-:S04]  /*0be0*/  LEA R2, P0, R21, UR4, 0x3 ;  /* 0x0000000415027c11 */ /* 0x002fc8000f8018ff */
[----:B------:R-:W-:-:S05]  /*0bf0*/  LEA.HI.X R3, R21, UR5, RZ, 0x3, P0 ;  /* 0x0000000515037c11 */ /* 0x000fca00080f1cff */
[----:B0-----:R-:W-:Y:S01]  /*0c00*/  STG.E.64 desc[UR10][R2.64], R12 ;  /* 0x0000000c02007986 */ /* 0x001fe2000c101b0a */
[----:B------:R-:W-:Y:S05]  /*0c10*/  EXIT ;  /* 0x000000000000794d */ /* 0x000fea0003800000 */
.L_x_6:
[----:B------:R-:W-:-:S00]  /*0c20*/  BRA `(.L_x_6) ;  /* 0xfffffffc00fc7947 */ /* 0x000fc0000383ffff */
[----:B------:R-:W-:-:S00]  /*0c30*/  NOP ;  /* 0x0000000000007918 */ /* 0x000fc00000000000 */
        /* <DEDUP_REMOVED lines=12> */
.L_x_7:


//--------------------- .nv.shared.reserved.0     --------------------------
	.section	.nv.shared.reserved.0,"aw",@nobits
	.weak		__nv_reservedSMEM_offset_0_alias
	.size		__nv_reservedSMEM_offset_0_alias, 0, 64
	.other		__nv_reservedSMEM_offset_0_alias,@"STO_CUDA_RESERVED_SHARED STV_DEFAULT"
__nv_reservedSMEM_offset_0_alias:
	.zero		0
	.zero		64


//--------------------- .nv.constant0._Z22matrix_multiply_kernelPdS_S_l --------------------------
	.section	.nv.constant0._Z22matrix_multiply_kernelPdS_S_l,"a",@progbits
	.sectionflags	@""
	.align	4
.nv.constant0._Z22matrix_multiply_kernelPdS_S_l:
	.zero		928


//--------------------- SYMBOLS --------------------------

	.type		.nv.reservedSmem.offset0,@object
	.size		.nv.reservedSmem.offset0,0x4
